//
// Generated by NVIDIA NVVM Compiler
//
// Compiler Build ID: CL-36424714
// Cuda compilation tools, release 13.0, V13.0.88
// Based on NVVM 20.0.0
//

.version 9.0
.target sm_100
.address_size 64

	// .globl	_Z7prod_k1PfS_S_i
// _ZZ7prod_k1PfS_S_iE7local_c has been demoted
// _ZZ7prod_k2PfS_S_iE7local_c has been demoted

.visible .entry _Z7prod_k1PfS_S_i(
	.param .u64 .ptr .align 1 _Z7prod_k1PfS_S_i_param_0,
	.param .u64 .ptr .align 1 _Z7prod_k1PfS_S_i_param_1,
	.param .u64 .ptr .align 1 _Z7prod_k1PfS_S_i_param_2,
	.param .u32 _Z7prod_k1PfS_S_i_param_3
)
{
	.reg .pred 	%p<3>;
	.reg .b32 	%r<9>;
	.reg .b32 	%f<8>;
	.reg .b64 	%rd<10>;
	// demoted variable
	.shared .align 4 .b8 _ZZ7prod_k1PfS_S_iE7local_c[8];
	ld.param.u64 	%rd1, [_Z7prod_k1PfS_S_i_param_0];
	ld.param.u64 	%rd2, [_Z7prod_k1PfS_S_i_param_1];
	ld.param.u64 	%rd3, [_Z7prod_k1PfS_S_i_param_2];
	ld.param.u32 	%r3, [_Z7prod_k1PfS_S_i_param_3];
	mov.u32 	%r1, %tid.x;
	mov.u32 	%r4, %ctaid.x;
	mov.u32 	%r5, %ntid.x;
	mad.lo.s32 	%r2, %r4, %r5, %r1;
	setp.ge.s32 	%p1, %r2, %r3;
	@%p1 bra 	$L__BB0_2;
	cvta.to.global.u64 	%rd4, %rd1;
	cvta.to.global.u64 	%rd5, %rd2;
	mul.wide.s32 	%rd6, %r2, 4;
	add.s64 	%rd7, %rd4, %rd6;
	ld.global.f32 	%f1, [%rd7];
	add.s64 	%rd8, %rd5, %rd6;
	ld.global.f32 	%f2, [%rd8];
	mul.f32 	%f3, %f1, %f2;
	shl.b32 	%r6, %r1, 2;
	mov.u32 	%r7, _ZZ7prod_k1PfS_S_iE7local_c;
	add.s32 	%r8, %r7, %r6;
	st.shared.f32 	[%r8], %f3;
$L__BB0_2:
	bar.sync 	0;
	setp.ne.s32 	%p2, %r1, 0;
	@%p2 bra 	$L__BB0_4;
	ld.shared.f32 	%f4, [_ZZ7prod_k1PfS_S_iE7local_c+4];
	ld.shared.f32 	%f5, [_ZZ7prod_k1PfS_S_iE7local_c];
	add.f32 	%f6, %f4, %f5;
	st.shared.f32 	[_ZZ7prod_k1PfS_S_iE7local_c], %f6;
	cvta.to.global.u64 	%rd9, %rd3;
	atom.global.add.f32 	%f7, [%rd9], %f6;
$L__BB0_4:
	ret;

}
	// .globl	_Z7prod_k2PfS_S_i
.visible .entry _Z7prod_k2PfS_S_i(
	.param .u64 .ptr .align 1 _Z7prod_k2PfS_S_i_param_0,
	.param .u64 .ptr .align 1 _Z7prod_k2PfS_S_i_param_1,
	.param .u64 .ptr .align 1 _Z7prod_k2PfS_S_i_param_2,
	.param .u32 _Z7prod_k2PfS_S_i_param_3
)
{
	.reg .pred 	%p<6>;
	.reg .b32 	%r<14>;
	.reg .b32 	%f<9>;
	.reg .b64 	%rd<10>;
	// demoted variable
	.shared .align 4 .b8 _ZZ7prod_k2PfS_S_iE7local_c[1024];
	ld.param.u64 	%rd1, [_Z7prod_k2PfS_S_i_param_0];
	ld.param.u64 	%rd2, [_Z7prod_k2PfS_S_i_param_1];
	ld.param.u64 	%rd3, [_Z7prod_k2PfS_S_i_param_2];
	ld.param.u32 	%r7, [_Z7prod_k2PfS_S_i_param_3];
	mov.u32 	%r1, %tid.x;
	mov.u32 	%r8, %ctaid.x;
	mov.u32 	%r13, %ntid.x;
	mad.lo.s32 	%r3, %r8, %r13, %r1;
	setp.ge.s32 	%p1, %r3, %r7;
	shl.b32 	%r9, %r1, 2;
	mov.u32 	%r10, _ZZ7prod_k2PfS_S_iE7local_c;
	add.s32 	%r4, %r10, %r9;
	@%p1 bra 	$L__BB1_2;
	cvta.to.global.u64 	%rd4, %rd1;
	cvta.to.global.u64 	%rd5, %rd2;
	mul.wide.s32 	%rd6, %r3, 4;
	add.s64 	%rd7, %rd4, %rd6;
	ld.global.f32 	%f1, [%rd7];
	add.s64 	%rd8, %rd5, %rd6;
	ld.global.f32 	%f2, [%rd8];
	mul.f32 	%f3, %f1, %f2;
	st.shared.f32 	[%r4], %f3;
$L__BB1_2:
	bar.sync 	0;
	setp.lt.u32 	%p2, %r13, 2;
	@%p2 bra 	$L__BB1_6;
$L__BB1_3:
	shr.u32 	%r6, %r13, 1;
	setp.ge.u32 	%p3, %r1, %r6;
	@%p3 bra 	$L__BB1_5;
	ld.shared.f32 	%f4, [%r4];
	shl.b32 	%r11, %r6, 2;
	add.s32 	%r12, %r4, %r11;
	ld.shared.f32 	%f5, [%r12];
	add.f32 	%f6, %f4, %f5;
	st.shared.f32 	[%r4], %f6;
$L__BB1_5:
	bar.sync 	0;
	setp.gt.u32 	%p4, %r13, 3;
	mov.u32 	%r13, %r6;
	@%p4 bra 	$L__BB1_3;
$L__BB1_6:
	setp.ne.s32 	%p5, %r1, 0;
	@%p5 bra 	$L__BB1_8;
	ld.shared.f32 	%f7, [_ZZ7prod_k2PfS_S_iE7local_c];
	cvta.to.global.u64 	%rd9, %rd3;
	atom.global.add.f32 	%f8, [%rd9], %f7;
$L__BB1_8:
	ret;

}


// ===== COMPILED SASS (sm_100) =====

	.target	sm_100

	.elftype	@"ET_EXEC"


//--------------------- .note.nv.tkinfo           --------------------------
	.section	.note.nv.tkinfo,"",@"SHT_NOTE"
	.sectionflags	@"SHF_NOTE_NV_TKINFO"
	.tkinfo
        /*0018*/ 	.word	0x00000002
        /*0030*/ 	.string	""
        /*0030*/ 	.string	"ptxas"
        /*0030*/ 	.string	"Cuda compilation tools, release 13.0, V13.0.88"
        /*0030*/ 	.string	"Build cuda_13.0.r13.0/compiler.36424714_0"
        /*0030*/ 	.string	"-arch sm_100 -m 64 "



//--------------------- .note.nv.cuinfo           --------------------------
	.section	.note.nv.cuinfo,"",@"SHT_NOTE"
	.sectionflags	@"SHF_NOTE_NV_CUINFO"
        /*0018*/ 	.short	0x0002
        /*001a*/ 	.short	0x0064
        /*001c*/ 	.short	0x0082
	.zero		2


//--------------------- .nv.info                  --------------------------
	.section	.nv.info,"",@"SHT_CUDA_INFO"
	.align	4


	//----- nvinfo : EIATTR_REGCOUNT
	.align		4
        /*0000*/ 	.byte	0x04, 0x2f
        /*0002*/ 	.short	(.L_1 - .L_0)
	.align		4
.L_0:
        /*0004*/ 	.word	index@(_Z7prod_k1PfS_S_i)
        /*0008*/ 	.word	0x0000000a


	//----- nvinfo : EIATTR_FRAME_SIZE
	.align		4
.L_1:
        /*000c*/ 	.byte	0x04, 0x11
        /*000e*/ 	.short	(.L_3 - .L_2)
	.align		4
.L_2:
        /*0010*/ 	.word	index@(_Z7prod_k1PfS_S_i)
        /*0014*/ 	.word	0x00000000


	//----- nvinfo : EIATTR_REGCOUNT
	.align		4
.L_3:
        /*0018*/ 	.byte	0x04, 0x2f
        /*001a*/ 	.short	(.L_5 - .L_4)
	.align		4
.L_4:
        /*001c*/ 	.word	index@(_Z7prod_k2PfS_S_i)
        /*0020*/ 	.word	0x0000000c


	//----- nvinfo : EIATTR_FRAME_SIZE
	.align		4
.L_5:
        /*0024*/ 	.byte	0x04, 0x11
        /*0026*/ 	.short	(.L_7 - .L_6)
	.align		4
.L_6:
        /*0028*/ 	.word	index@(_Z7prod_k2PfS_S_i)
        /*002c*/ 	.word	0x00000000


	//----- nvinfo : EIATTR_MIN_STACK_SIZE
	.align		4
.L_7:
        /*0030*/ 	.byte	0x04, 0x12
        /*0032*/ 	.short	(.L_9 - .L_8)
	.align		4
.L_8:
        /*0034*/ 	.word	index@(_Z7prod_k2PfS_S_i)
        /*0038*/ 	.word	0x00000000


	//----- nvinfo : EIATTR_MIN_STACK_SIZE
	.align		4
.L_9:
        /*003c*/ 	.byte	0x04, 0x12
        /*003e*/ 	.short	(.L_11 - .L_10)
	.align		4
.L_10:
        /*0040*/ 	.word	index@(_Z7prod_k1PfS_S_i)
        /*0044*/ 	.word	0x00000000
.L_11:


//--------------------- .nv.compat                --------------------------
	.section	.nv.compat,"",@"SHT_CUDA_COMPAT_INFO"
	.align	4
        /*0000*/ 	.byte	0x02, 0x09, 0x00, 0x00, 0x02, 0x02, 0x01, 0x00, 0x02, 0x05, 0x05, 0x00, 0x03, 0x07, 0x01, 0x01
        /*0010*/ 	.byte	0x02, 0x03, 0x00, 0x00, 0x02, 0x06, 0x01, 0x00, 0x04, 0x0b, 0x08, 0x00, 0x09, 0x00, 0x00, 0x00
        /*0020*/ 	.byte	0x00, 0x00, 0x00, 0x00


//--------------------- .nv.info._Z7prod_k2PfS_S_i --------------------------
	.section	.nv.info._Z7prod_k2PfS_S_i,"",@"SHT_CUDA_INFO"
	.sectionflags	@""
	.align	4


	//----- nvinfo : EIATTR_CUDA_API_VERSION
	.align		4
        /*0000*/ 	.byte	0x04, 0x37
        /*0002*/ 	.short	(.L_13 - .L_12)
.L_12:
        /*0004*/ 	.word	0x00000082


	//----- nvinfo : EIATTR_KPARAM_INFO
	.align		4
.L_13:
        /*0008*/ 	.byte	0x04, 0x17
        /*000a*/ 	.short	(.L_15 - .L_14)
.L_14:
        /*000c*/ 	.word	0x00000000
        /*0010*/ 	.short	0x0003
        /*0012*/ 	.short	0x0018
        /*0014*/ 	.byte	0x00, 0xf0, 0x11, 0x00


	//----- nvinfo : EIATTR_KPARAM_INFO
	.align		4
.L_15:
        /*0018*/ 	.byte	0x04, 0x17
        /*001a*/ 	.short	(.L_17 - .L_16)
.L_16:
        /*001c*/ 	.word	0x00000000
        /*0020*/ 	.short	0x0002
        /*0022*/ 	.short	0x0010
        /*0024*/ 	.byte	0x00, 0xf5, 0x21, 0x00


	//----- nvinfo : EIATTR_KPARAM_INFO
	.align		4
.L_17:
        /*0028*/ 	.byte	0x04, 0x17
        /*002a*/ 	.short	(.L_19 - .L_18)
.L_18:
        /*002c*/ 	.word	0x00000000
        /*0030*/ 	.short	0x0001
        /*0032*/ 	.short	0x0008
        /*0034*/ 	.byte	0x00, 0xf5, 0x21, 0x00


	//----- nvinfo : EIATTR_KPARAM_INFO
	.align		4
.L_19:
        /*0038*/ 	.byte	0x04, 0x17
        /*003a*/ 	.short	(.L_21 - .L_20)
.L_20:
        /*003c*/ 	.word	0x00000000
        /*0040*/ 	.short	0x0000
        /*0042*/ 	.short	0x0000
        /*0044*/ 	.byte	0x00, 0xf5, 0x21, 0x00


	//----- nvinfo : EIATTR_SPARSE_MMA_MASK
	.align		4
.L_21:
        /*0048*/ 	.byte	0x03, 0x50
        /*004a*/ 	.short	0x0000


	//----- nvinfo : EIATTR_MAXREG_COUNT
	.align		4
        /*004c*/ 	.byte	0x03, 0x1b
        /*004e*/ 	.short	0x00ff


	//----- nvinfo : EIATTR_NUM_BARRIERS
	.align		4
        /*0050*/ 	.byte	0x02, 0x4c
        /*0052*/ 	.byte	0x01
	.zero		1


	//----- nvinfo : EIATTR_MERCURY_ISA_VERSION
	.align		4
        /*0054*/ 	.byte	0x03, 0x5f
        /*0056*/ 	.short	0x0101


	//----- nvinfo : EIATTR_VRC_CTA_INIT_COUNT
	.align		4
        /*0058*/ 	.byte	0x02, 0x4a
	.zero		1
	.zero		1


	//----- nvinfo : EIATTR_EXIT_INSTR_OFFSETS
	.align		4
        /*005c*/ 	.byte	0x04, 0x1c
        /*005e*/ 	.short	(.L_23 - .L_22)


	//   ....[0]....
.L_22:
        /*0060*/ 	.word	0x00000230


	//   ....[1]....
        /*0064*/ 	.word	0x000002a0


	//----- nvinfo : EIATTR_CBANK_PARAM_SIZE
	.align		4
.L_23:
        /*0068*/ 	.byte	0x03, 0x19
        /*006a*/ 	.short	0x001c


	//----- nvinfo : EIATTR_PARAM_CBANK
	.align		4
        /*006c*/ 	.byte	0x04, 0x0a
        /*006e*/ 	.short	(.L_25 - .L_24)
	.align		4
.L_24:
        /*0070*/ 	.word	index@(.nv.constant0._Z7prod_k2PfS_S_i)
        /*0074*/ 	.short	0x0380
        /*0076*/ 	.short	0x001c


	//----- nvinfo : EIATTR_SW_WAR
	.align		4
.L_25:
        /*0078*/ 	.byte	0x04, 0x36
        /*007a*/ 	.short	(.L_27 - .L_26)
.L_26:
        /*007c*/ 	.word	0x00000008
.L_27:


//--------------------- .nv.info._Z7prod_k1PfS_S_i --------------------------
	.section	.nv.info._Z7prod_k1PfS_S_i,"",@"SHT_CUDA_INFO"
	.sectionflags	@""
	.align	4


	//----- nvinfo : EIATTR_CUDA_API_VERSION
	.align		4
        /*0000*/ 	.byte	0x04, 0x37
        /*0002*/ 	.short	(.L_29 - .L_28)
.L_28:
        /*0004*/ 	.word	0x00000082


	//----- nvinfo : EIATTR_KPARAM_INFO
	.align		4
.L_29:
        /*0008*/ 	.byte	0x04, 0x17
        /*000a*/ 	.short	(.L_31 - .L_30)
.L_30:
        /*000c*/ 	.word	0x00000000
        /*0010*/ 	.short	0x0003
        /*0012*/ 	.short	0x0018
        /*0014*/ 	.byte	0x00, 0xf0, 0x11, 0x00


	//----- nvinfo : EIATTR_KPARAM_INFO
	.align		4
.L_31:
        /*0018*/ 	.byte	0x04, 0x17
        /*001a*/ 	.short	(.L_33 - .L_32)
.L_32:
        /*001c*/ 	.word	0x00000000
        /*0020*/ 	.short	0x0002
        /*0022*/ 	.short	0x0010
        /*0024*/ 	.byte	0x00, 0xf5, 0x21, 0x00


	//----- nvinfo : EIATTR_KPARAM_INFO
	.align		4
.L_33:
        /*0028*/ 	.byte	0x04, 0x17
        /*002a*/ 	.short	(.L_35 - .L_34)
.L_34:
        /*002c*/ 	.word	0x00000000
        /*0030*/ 	.short	0x0001
        /*0032*/ 	.short	0x0008
        /*0034*/ 	.byte	0x00, 0xf5, 0x21, 0x00


	//----- nvinfo : EIATTR_KPARAM_INFO
	.align		4
.L_35:
        /*0038*/ 	.byte	0x04, 0x17
        /*003a*/ 	.short	(.L_37 - .L_36)
.L_36:
        /*003c*/ 	.word	0x00000000
        /*0040*/ 	.short	0x0000
        /*0042*/ 	.short	0x0000
        /*0044*/ 	.byte	0x00, 0xf5, 0x21, 0x00


	//----- nvinfo : EIATTR_SPARSE_MMA_MASK
	.align		4
.L_37:
        /*0048*/ 	.byte	0x03, 0x50
        /*004a*/ 	.short	0x0000


	//----- nvinfo : EIATTR_MAXREG_COUNT
	.align		4
        /*004c*/ 	.byte	0x03, 0x1b
        /*004e*/ 	.short	0x00ff


	//----- nvinfo : EIATTR_NUM_BARRIERS
	.align		4
        /*0050*/ 	.byte	0x02, 0x4c
        /*0052*/ 	.byte	0x01
	.zero		1


	//----- nvinfo : EIATTR_MERCURY_ISA_VERSION
	.align		4
        /*0054*/ 	.byte	0x03, 0x5f
        /*0056*/ 	.short	0x0101


	//----- nvinfo : EIATTR_VRC_CTA_INIT_COUNT
	.align		4
        /*0058*/ 	.byte	0x02, 0x4a
	.zero		1
	.zero		1


	//----- nvinfo : EIATTR_EXIT_INSTR_OFFSETS
	.align		4
        /*005c*/ 	.byte	0x04, 0x1c
        /*005e*/ 	.short	(.L_39 - .L_38)


	//   ....[0]....
.L_38:
        /*0060*/ 	.word	0x00000190


	//   ....[1]....
        /*0064*/ 	.word	0x00000220


	//----- nvinfo : EIATTR_CRS_STACK_SIZE
	.align		4
.L_39:
        /*0068*/ 	.byte	0x04, 0x1e
        /*006a*/ 	.short	(.L_41 - .L_40)
.L_40:
        /*006c*/ 	.word	0x00000000


	//----- nvinfo : EIATTR_CBANK_PARAM_SIZE
	.align		4
.L_41:
        /*0070*/ 	.byte	0x03, 0x19
        /*0072*/ 	.short	0x001c


	//----- nvinfo : EIATTR_PARAM_CBANK
	.align		4
        /*0074*/ 	.byte	0x04, 0x0a
        /*0076*/ 	.short	(.L_43 - .L_42)
	.align		4
.L_42:
        /*0078*/ 	.word	index@(.nv.constant0._Z7prod_k1PfS_S_i)
        /*007c*/ 	.short	0x0380
        /*007e*/ 	.short	0x001c


	//----- nvinfo : EIATTR_SW_WAR
	.align		4
.L_43:
        /*0080*/ 	.byte	0x04, 0x36
        /*0082*/ 	.short	(.L_45 - .L_44)
.L_44:
        /*0084*/ 	.word	0x00000008
.L_45:


//--------------------- .nv.callgraph             --------------------------
	.section	.nv.callgraph,"",@"SHT_CUDA_CALLGRAPH"
	.align	4
	.sectionentsize	8
	.align		4
        /*0000*/ 	.word	0x00000000
	.align		4
        /*0004*/ 	.word	0xffffffff
	.align		4
        /*0008*/ 	.word	0x00000000
	.align		4
        /*000c*/ 	.word	0xfffffffe
	.align		4
        /*0010*/ 	.word	0x00000000
	.align		4
        /*0014*/ 	.word	0xfffffffd
	.align		4
        /*0018*/ 	.word	0x00000000
	.align		4
        /*001c*/ 	.word	0xfffffffc


//--------------------- .text._Z7prod_k2PfS_S_i   --------------------------
	.section	.text._Z7prod_k2PfS_S_i,"ax",@progbits
	.align	128
        .global         _Z7prod_k2PfS_S_i
        .type           _Z7prod_k2PfS_S_i,@function
        .size           _Z7prod_k2PfS_S_i,(.L_x_6 - _Z7prod_k2PfS_S_i)
        .other          _Z7prod_k2PfS_S_i,@"STO_CUDA_ENTRY STV_DEFAULT"
_Z7prod_k2PfS_S_i:
.text._Z7prod_k2PfS_S_i:
[----:B------:R-:W-:Y:S01]  /*0000*/  LDC R1, c[0x0][0x37c] ;  /* 0x0000df00ff017b82 */ /* 0x000fe20000000800 */
[----:B------:R-:W0:Y:S07]  /*0010*/  S2R R9, SR_TID.X ;  /* 0x0000000000097919 */ /* 0x000e2e0000002100 */
[----:B------:R-:W0:Y:S01]  /*0020*/  S2UR UR4, SR_CTAID.X ;  /* 0x00000000000479c3 */ /* 0x000e220000002500 */
[----:B------:R-:W1:Y:S01]  /*0030*/  LDCU UR5, c[0x0][0x398] ;  /* 0x00007300ff0577ac */ /* 0x000e620008000800 */
[----:B------:R-:W2:Y:S06]  /*0040*/  LDCU.64 UR6, c[0x0][0x358] ;  /* 0x00006b00ff0677ac */ /* 0x000eac0008000a00 */
[----:B------:R-:W0:Y:S08]  /*0050*/  LDC R6, c[0x0][0x360] ;  /* 0x0000d800ff067b82 */ /* 0x000e300000000800 */
[----:B------:R-:W3:Y:S08]  /*0060*/  LDC.64 R2, c[0x0][0x380] ;  /* 0x0000e000ff027b82 */ /* 0x000ef00000000a00 */
[----:B------:R-:W4:Y:S01]  /*0070*/  LDC.64 R4, c[0x0][0x388] ;  /* 0x0000e200ff047b82 */ /* 0x000f220000000a00 */
[----:B0-----:R-:W-:-:S05]  /*0080*/  IMAD R7, R6, UR4, R9 ;  /* 0x0000000406077c24 */ /* 0x001fca000f8e0209 */
[----:B-1----:R-:W-:-:S13]  /*0090*/  ISETP.GE.AND P1, PT, R7, UR5, PT ;  /* 0x0000000507007c0c */ /* 0x002fda000bf26270 */
[----:B---3--:R-:W-:-:S04]  /*00a0*/  @!P1 IMAD.WIDE R2, R7, 0x4, R2 ;  /* 0x0000000407029825 */ /* 0x008fc800078e0202 */
[----:B----4-:R-:W-:Y:S02]  /*00b0*/  @!P1 IMAD.WIDE R4, R7, 0x4, R4 ;  /* 0x0000000407049825 */ /* 0x010fe400078e0204 */
[----:B--2---:R-:W2:Y:S04]  /*00c0*/  @!P1 LDG.E R2, desc[UR6][R2.64] ;  /* 0x0000000602029981 */ /* 0x004ea8000c1e1900 */
[----:B------:R-:W2:Y:S01]  /*00d0*/  @!P1 LDG.E R5, desc[UR6][R4.64] ;  /* 0x0000000604059981 */ /* 0x000ea2000c1e1900 */
[----:B------:R-:W0:Y:S01]  /*00e0*/  S2UR UR5, SR_CgaCtaId ;  /* 0x00000000000579c3 */ /* 0x000e220000008800 */
[----:B------:R-:W-:Y:S01]  /*00f0*/  UMOV UR4, 0x400 ;  /* 0x0000040000047882 */ /* 0x000fe20000000000 */
[----:B------:R-:W-:Y:S02]  /*0100*/  ISETP.GE.U32.AND P2, PT, R6, 0x2, PT ;  /* 0x000000020600780c */ /* 0x000fe40003f46070 */
[----:B------:R-:W-:Y:S01]  /*0110*/  ISETP.NE.AND P0, PT, R9, RZ, PT ;  /* 0x000000ff0900720c */ /* 0x000fe20003f05270 */
[----:B0-----:R-:W-:-:S06]  /*0120*/  ULEA UR4, UR5, UR4, 0x18 ;  /* 0x0000000405047291 */ /* 0x001fcc000f8ec0ff */
[----:B------:R-:W-:Y:S01]  /*0130*/  LEA R0, R9, UR4, 0x2 ;  /* 0x0000000409007c11 */ /* 0x000fe2000f8e10ff */
[----:B--2---:R-:W-:-:S05]  /*0140*/  @!P1 FMUL R7, R2, R5 ;  /* 0x0000000502079220 */ /* 0x004fca0000400000 */
[----:B------:R0:W-:Y:S01]  /*0150*/  @!P1 STS [R0], R7 ;  /* 0x0000000700009388 */ /* 0x0001e20000000800 */
[----:B------:R-:W-:Y:S06]  /*0160*/  BAR.SYNC.DEFER_BLOCKING 0x0 ;  /* 0x0000000000007b1d */ /* 0x000fec0000010000 */
[----:B------:R-:W-:Y:S05]  /*0170*/  @!P2 BRA `(.L_x_0) ;  /* 0x00000000002ca947 */ /* 0x000fea0003800000 */
.L_x_1:
[----:B------:R-:W-:-:S04]  /*0180*/  SHF.R.U32.HI R4, RZ, 0x1, R6 ;  /* 0x00000001ff047819 */ /* 0x000fc80000011606 */
[----:B------:R-:W-:-:S13]  /*0190*/  ISETP.GE.U32.AND P1, PT, R9, R4, PT ;  /* 0x000000040900720c */ /* 0x000fda0003f26070 */
[----:B------:R-:W-:Y:S01]  /*01a0*/  @!P1 IMAD R3, R4, 0x4, R0 ;  /* 0x0000000404039824 */ /* 0x000fe200078e0200 */
[----:B------:R-:W-:Y:S05]  /*01b0*/  @!P1 LDS R2, [R0] ;  /* 0x0000000000029984 */ /* 0x000fea0000000800 */
[----:B------:R-:W1:Y:S02]  /*01c0*/  @!P1 LDS R3, [R3] ;  /* 0x0000000003039984 */ /* 0x000e640000000800 */
[----:B-1----:R-:W-:-:S05]  /*01d0*/  @!P1 FADD R5, R2, R3 ;  /* 0x0000000302059221 */ /* 0x002fca0000000000 */
[----:B------:R1:W-:Y:S01]  /*01e0*/  @!P1 STS [R0], R5 ;  /* 0x0000000500009388 */ /* 0x0003e20000000800 */
[----:B------:R-:W-:Y:S01]  /*01f0*/  BAR.SYNC.DEFER_BLOCKING 0x0 ;  /* 0x0000000000007b1d */ /* 0x000fe20000010000 */
[----:B------:R-:W-:Y:S01]  /*0200*/  ISETP.GT.U32.AND P1, PT, R6, 0x3, PT ;  /* 0x000000030600780c */ /* 0x000fe20003f24070 */
[----:B------:R-:W-:-:S12]  /*0210*/  IMAD.MOV.U32 R6, RZ, RZ, R4 ;  /* 0x000000ffff067224 */ /* 0x000fd800078e0004 */
[----:B-1----:R-:W-:Y:S05]  /*0220*/  @P1 BRA `(.L_x_1) ;  /* 0xfffffffc00d41947 */ /* 0x002fea000383ffff */
.L_x_0:
[----:B------:R-:W-:Y:S05]  /*0230*/  @P0 EXIT ;  /* 0x000000000000094d */ /* 0x000fea0003800000 */
[----:B------:R-:W1:Y:S01]  /*0240*/  S2UR UR5, SR_CgaCtaId ;  /* 0x00000000000579c3 */ /* 0x000e620000008800 */
[----:B------:R-:W-:-:S07]  /*0250*/  UMOV UR4, 0x400 ;  /* 0x0000040000047882 */ /* 0x000fce0000000000 */
[----:B------:R-:W2:Y:S01]  /*0260*/  LDC.64 R2, c[0x0][0x390] ;  /* 0x0000e400ff027b82 */ /* 0x000ea20000000a00 */
[----:B-1----:R-:W-:-:S09]  /*0270*/  ULEA UR4, UR5, UR4, 0x18 ;  /* 0x0000000405047291 */ /* 0x002fd2000f8ec0ff */
[----:B------:R-:W2:Y:S04]  /*0280*/  LDS R5, [UR4] ;  /* 0x00000004ff057984 */ /* 0x000ea80008000800 */
[----:B--2---:R-:W-:Y:S01]  /*0290*/  REDG.E.ADD.F32.FTZ.RN.STRONG.GPU desc[UR6][R2.64], R5 ;  /* 0x00000005020079a6 */ /* 0x004fe2000c12f306 */
[----:B------:R-:W-:Y:S05]  /*02a0*/  EXIT ;  /* 0x000000000000794d */ /* 0x000fea0003800000 */
.L_x_2:
[----:B------:R-:W-:-:S00]  /*02b0*/  BRA `(.L_x_2) ;  /* 0xfffffffc00fc7947 */ /* 0x000fc0000383ffff */
[----:B------:R-:W-:-:S00]  /*02c0*/  NOP ;  /* 0x0000000000007918 */ /* 0x000fc00000000000 */
        /* <DEDUP_REMOVED lines=11> */
.L_x_6:


//--------------------- .text._Z7prod_k1PfS_S_i   --------------------------
	.section	.text._Z7prod_k1PfS_S_i,"ax",@progbits
	.align	128
        .global         _Z7prod_k1PfS_S_i
        .type           _Z7prod_k1PfS_S_i,@function
        .size           _Z7prod_k1PfS_S_i,(.L_x_7 - _Z7prod_k1PfS_S_i)
        .other          _Z7prod_k1PfS_S_i,@"STO_CUDA_ENTRY STV_DEFAULT"
_Z7prod_k1PfS_S_i:
.text._Z7prod_k1PfS_S_i:
[----:B------:R-:W-:Y:S01]  /*0000*/  LDC R1, c[0x0][0x37c] ;  /* 0x0000df00ff017b82 */ /* 0x000fe20000000800 */
[----:B------:R-:W0:Y:S07]  /*0010*/  S2R R0, SR_TID.X ;  /* 0x0000000000007919 */ /* 0x000e2e0000002100 */
[----:B------:R-:W1:Y:S01]  /*0020*/  S2UR UR4, SR_CTAID.X ;  /* 0x00000000000479c3 */ /* 0x000e620000002500 */
[----:B------:R-:W2:Y:S01]  /*0030*/  LDCU UR5, c[0x0][0x398] ;  /* 0x00007300ff0577ac */ /* 0x000ea20008000800 */
[----:B------:R-:W-:Y:S01]  /*0040*/  BSSY.RECONVERGENT B0, `(.L_x_3) ;  /* 0x0000013000007945 */ /* 0x000fe20003800200 */
[----:B------:R-:W3:Y:S05]  /*0050*/  LDCU.64 UR6, c[0x0][0x358] ;  /* 0x00006b00ff0677ac */ /* 0x000eea0008000a00 */
[----:B------:R-:W1:Y:S01]  /*0060*/  LDC R7, c[0x0][0x360] ;  /* 0x0000d800ff077b82 */ /* 0x000e620000000800 */
[----:B0-----:R-:W-:Y:S01]  /*0070*/  ISETP.NE.AND P1, PT, R0, RZ, PT ;  /* 0x000000ff0000720c */ /* 0x001fe20003f25270 */
[----:B-1----:R-:W-:-:S05]  /*0080*/  IMAD R7, R7, UR4, R0 ;  /* 0x0000000407077c24 */ /* 0x002fca000f8e0200 */
[----:B--2---:R-:W-:-:S13]  /*0090*/  ISETP.GE.AND P0, PT, R7, UR5, PT ;  /* 0x0000000507007c0c */ /* 0x004fda000bf06270 */
[----:B---3--:R-:W-:Y:S05]  /*00a0*/  @P0 BRA `(.L_x_4) ;  /* 0x0000000000300947 */ /* 0x008fea0003800000 */
[----:B------:R-:W0:Y:S08]  /*00b0*/  LDC.64 R2, c[0x0][0x380] ;  /* 0x0000e000ff027b82 */ /* 0x000e300000000a00 */
[----:B------:R-:W1:Y:S01]  /*00c0*/  LDC.64 R4, c[0x0][0x388] ;  /* 0x0000e200ff047b82 */ /* 0x000e620000000a00 */
[----:B0-----:R-:W-:-:S06]  /*00d0*/  IMAD.WIDE R2, R7, 0x4, R2 ;  /* 0x0000000407027825 */ /* 0x001fcc00078e0202 */
[----:B------:R-:W2:Y:S01]  /*00e0*/  LDG.E R2, desc[UR6][R2.64] ;  /* 0x0000000602027981 */ /* 0x000ea2000c1e1900 */
[----:B-1----:R-:W-:-:S06]  /*00f0*/  IMAD.WIDE R4, R7, 0x4, R4 ;  /* 0x0000000407047825 */ /* 0x002fcc00078e0204 */
[----:B------:R-:W2:Y:S01]  /*0100*/  LDG.E R5, desc[UR6][R4.64] ;  /* 0x0000000604057981 */ /* 0x000ea2000c1e1900 */
[----:B------:R-:W0:Y:S01]  /*0110*/  S2UR UR5, SR_CgaCtaId ;  /* 0x00000000000579c3 */ /* 0x000e220000008800 */
[----:B------:R-:W-:Y:S02]  /*0120*/  UMOV UR4, 0x400 ;  /* 0x0000040000047882 */ /* 0x000fe40000000000 */
[----:B0-----:R-:W-:-:S06]  /*0130*/  ULEA UR4, UR5, UR4, 0x18 ;  /* 0x0000000405047291 */ /* 0x001fcc000f8ec0ff */
[----:B------:R-:W-:Y:S01]  /*0140*/  LEA R7, R0, UR4, 0x2 ;  /* 0x0000000400077c11 */ /* 0x000fe2000f8e10ff */
[----:B--2---:R-:W-:-:S05]  /*0150*/  FMUL R0, R2, R5 ;  /* 0x0000000502007220 */ /* 0x004fca0000400000 */
[----:B------:R0:W-:Y:S02]  /*0160*/  STS [R7], R0 ;  /* 0x0000000007007388 */ /* 0x0001e40000000800 */
.L_x_4:
[----:B------:R-:W-:Y:S05]  /*0170*/  BSYNC.RECONVERGENT B0 ;  /* 0x0000000000007941 */ /* 0x000fea0003800200 */
.L_x_3:
[----:B------:R-:W-:Y:S06]  /*0180*/  BAR.SYNC.DEFER_BLOCKING 0x0 ;  /* 0x0000000000007b1d */ /* 0x000fec0000010000 */
[----:B------:R-:W-:Y:S05]  /*0190*/  @P1 EXIT ;  /* 0x000000000000194d */ /* 0x000fea0003800000 */
[----:B------:R-:W1:Y:S01]  /*01a0*/  S2UR UR5, SR_CgaCtaId ;  /* 0x00000000000579c3 */ /* 0x000e620000008800 */
[----:B------:R-:W-:-:S07]  /*01b0*/  UMOV UR4, 0x400 ;  /* 0x0000040000047882 */ /* 0x000fce0000000000 */
[----:B------:R-:W2:Y:S01]  /*01c0*/  LDC.64 R2, c[0x0][0x390] ;  /* 0x0000e400ff027b82 */ /* 0x000ea20000000a00 */
[----:B-1----:R-:W-:-:S09]  /*01d0*/  ULEA UR4, UR5, UR4, 0x18 ;  /* 0x0000000405047291 */ /* 0x002fd2000f8ec0ff */
[----:B------:R-:W1:Y:S02]  /*01e0*/  LDS.64 R4, [UR4] ;  /* 0x00000004ff047984 */ /* 0x000e640008000a00 */
[----:B-1----:R-:W-:-:S05]  /*01f0*/  FADD R5, R5, R4 ;  /* 0x0000000405057221 */ /* 0x002fca0000000000 */
[----:B--2---:R-:W-:Y:S04]  /*0200*/  REDG.E.ADD.F32.FTZ.RN.STRONG.GPU desc[UR6][R2.64], R5 ;  /* 0x00000005020079a6 */ /* 0x004fe8000c12f306 */
[----:B------:R-:W-:Y:S01]  /*0210*/  STS [UR4], R5 ;  /* 0x00000005ff007988 */ /* 0x000fe20008000804 */
[----:B------:R-:W-:Y:S05]  /*0220*/  EXIT ;  /* 0x000000000000794d */ /* 0x000fea0003800000 */
.L_x_5:
        /* <DEDUP_REMOVED lines=13> */
.L_x_7:


//--------------------- .nv.shared._Z7prod_k2PfS_S_i --------------------------
	.section	.nv.shared._Z7prod_k2PfS_S_i,"aw",@nobits
	.sectionflags	@""
	.align	4
.nv.shared._Z7prod_k2PfS_S_i:
	.zero		2048


//--------------------- .nv.shared.reserved.0     --------------------------
	.section	.nv.shared.reserved.0,"aw",@nobits
	.weak		__nv_reservedSMEM_offset_0_alias
	.size		__nv_reservedSMEM_offset_0_alias, 0, 64
	.other		__nv_reservedSMEM_offset_0_alias,@"STO_CUDA_RESERVED_SHARED STV_DEFAULT"
__nv_reservedSMEM_offset_0_alias:
	.zero		0
	.zero		64


//--------------------- .nv.shared._Z7prod_k1PfS_S_i --------------------------
	.section	.nv.shared._Z7prod_k1PfS_S_i,"aw",@nobits
	.sectionflags	@""
	.align	4
.nv.shared._Z7prod_k1PfS_S_i:
	.zero		1032


//--------------------- .nv.constant0._Z7prod_k2PfS_S_i --------------------------
	.section	.nv.constant0._Z7prod_k2PfS_S_i,"a",@progbits
	.sectionflags	@""
	.align	4
.nv.constant0._Z7prod_k2PfS_S_i:
	.zero		924


//--------------------- .nv.constant0._Z7prod_k1PfS_S_i --------------------------
	.section	.nv.constant0._Z7prod_k1PfS_S_i,"a",@progbits
	.sectionflags	@""
	.align	4
.nv.constant0._Z7prod_k1PfS_S_i:
	.zero		924


//--------------------- SYMBOLS --------------------------

	.type		.nv.reservedSmem.offset0,@object
	.size		.nv.reservedSmem.offset0,0x4
	.type		.nv.reservedSmem.cap,@object
	.size		.nv.reservedSmem.cap,0x4
